//
// Generated by NVIDIA NVVM Compiler
//
// Compiler Build ID: CL-36424714
// Cuda compilation tools, release 13.0, V13.0.88
// Based on NVVM 20.0.0
//

.version 9.0
.target sm_100
.address_size 64

	// .globl	_Z8mat_multPfS_S_i

.visible .entry _Z8mat_multPfS_S_i(
	.param .u64 .ptr .align 1 _Z8mat_multPfS_S_i_param_0,
	.param .u64 .ptr .align 1 _Z8mat_multPfS_S_i_param_1,
	.param .u64 .ptr .align 1 _Z8mat_multPfS_S_i_param_2,
	.param .u32 _Z8mat_multPfS_S_i_param_3
)
{
	.reg .pred 	%p<10>;
	.reg .b32 	%r<39>;
	.reg .b32 	%f<68>;
	.reg .b64 	%rd<67>;

	ld.param.u64 	%rd14, [_Z8mat_multPfS_S_i_param_0];
	ld.param.u64 	%rd15, [_Z8mat_multPfS_S_i_param_1];
	ld.param.u32 	%r17, [_Z8mat_multPfS_S_i_param_3];
	cvta.to.global.u64 	%rd1, %rd15;
	cvta.to.global.u64 	%rd2, %rd14;
	mov.u32 	%r18, %ctaid.y;
	mov.u32 	%r19, %ntid.y;
	mov.u32 	%r20, %tid.y;
	mad.lo.s32 	%r1, %r18, %r19, %r20;
	mov.u32 	%r21, %ctaid.x;
	mov.u32 	%r22, %ntid.x;
	mov.u32 	%r23, %tid.x;
	mad.lo.s32 	%r2, %r21, %r22, %r23;
	setp.lt.s32 	%p1, %r17, 1;
	mov.f32 	%f67, 0f00000000;
	@%p1 bra 	$L__BB0_12;
	mul.lo.s32 	%r3, %r17, %r1;
	and.b32  	%r4, %r17, 7;
	setp.lt.u32 	%p2, %r17, 8;
	mov.f32 	%f67, 0f00000000;
	mov.b32 	%r37, 0;
	@%p2 bra 	$L__BB0_4;
	and.b32  	%r37, %r17, 2147483640;
	neg.s32 	%r35, %r37;
	mul.wide.u32 	%rd16, %r17, 4;
	add.s64 	%rd3, %rd1, %rd16;
	mul.wide.u32 	%rd17, %r17, 8;
	add.s64 	%rd4, %rd1, %rd17;
	mul.wide.u32 	%rd18, %r17, 12;
	add.s64 	%rd5, %rd1, %rd18;
	mul.wide.u32 	%rd19, %r17, 16;
	add.s64 	%rd6, %rd1, %rd19;
	mul.wide.u32 	%rd20, %r17, 20;
	add.s64 	%rd7, %rd1, %rd20;
	mul.wide.u32 	%rd21, %r17, 24;
	add.s64 	%rd8, %rd1, %rd21;
	mul.wide.u32 	%rd22, %r17, 28;
	add.s64 	%rd9, %rd1, %rd22;
	mul.wide.u32 	%rd23, %r3, 4;
	add.s64 	%rd24, %rd23, %rd2;
	add.s64 	%rd66, %rd24, 16;
	mov.f32 	%f67, 0f00000000;
	mov.u32 	%r34, %r2;
$L__BB0_3:
	.pragma "nounroll";
	mul.wide.s32 	%rd25, %r34, 4;
	add.s64 	%rd26, %rd3, %rd25;
	add.s64 	%rd27, %rd4, %rd25;
	add.s64 	%rd28, %rd5, %rd25;
	add.s64 	%rd29, %rd6, %rd25;
	add.s64 	%rd30, %rd7, %rd25;
	add.s64 	%rd31, %rd8, %rd25;
	add.s64 	%rd32, %rd9, %rd25;
	add.s64 	%rd33, %rd1, %rd25;
	ld.global.f32 	%f17, [%rd66+-16];
	ld.global.f32 	%f18, [%rd33];
	fma.rn.f32 	%f19, %f17, %f18, %f67;
	ld.global.f32 	%f20, [%rd66+-12];
	ld.global.f32 	%f21, [%rd26];
	fma.rn.f32 	%f22, %f20, %f21, %f19;
	ld.global.f32 	%f23, [%rd66+-8];
	ld.global.f32 	%f24, [%rd27];
	fma.rn.f32 	%f25, %f23, %f24, %f22;
	ld.global.f32 	%f26, [%rd66+-4];
	ld.global.f32 	%f27, [%rd28];
	fma.rn.f32 	%f28, %f26, %f27, %f25;
	ld.global.f32 	%f29, [%rd66];
	ld.global.f32 	%f30, [%rd29];
	fma.rn.f32 	%f31, %f29, %f30, %f28;
	ld.global.f32 	%f32, [%rd66+4];
	ld.global.f32 	%f33, [%rd30];
	fma.rn.f32 	%f34, %f32, %f33, %f31;
	ld.global.f32 	%f35, [%rd66+8];
	ld.global.f32 	%f36, [%rd31];
	fma.rn.f32 	%f37, %f35, %f36, %f34;
	ld.global.f32 	%f38, [%rd66+12];
	ld.global.f32 	%f39, [%rd32];
	fma.rn.f32 	%f67, %f38, %f39, %f37;
	add.s32 	%r35, %r35, 8;
	shl.b32 	%r25, %r17, 3;
	add.s32 	%r34, %r34, %r25;
	add.s64 	%rd66, %rd66, 32;
	setp.ne.s32 	%p3, %r35, 0;
	@%p3 bra 	$L__BB0_3;
$L__BB0_4:
	setp.eq.s32 	%p4, %r4, 0;
	@%p4 bra 	$L__BB0_12;
	and.b32  	%r12, %r17, 3;
	setp.lt.u32 	%p5, %r4, 4;
	@%p5 bra 	$L__BB0_7;
	add.s32 	%r26, %r37, %r3;
	mul.wide.u32 	%rd34, %r26, 4;
	add.s64 	%rd35, %rd2, %rd34;
	ld.global.f32 	%f41, [%rd35];
	mad.lo.s32 	%r27, %r37, %r17, %r2;
	mul.wide.s32 	%rd36, %r27, 4;
	add.s64 	%rd37, %rd1, %rd36;
	ld.global.f32 	%f42, [%rd37];
	fma.rn.f32 	%f43, %f41, %f42, %f67;
	cvt.u64.u32 	%rd38, %r3;
	cvt.u64.u32 	%rd39, %r37;
	add.s64 	%rd40, %rd39, %rd38;
	shl.b64 	%rd41, %rd40, 2;
	add.s64 	%rd42, %rd2, %rd41;
	ld.global.f32 	%f44, [%rd42+4];
	mul.wide.u32 	%rd43, %r17, 4;
	add.s64 	%rd44, %rd37, %rd43;
	ld.global.f32 	%f45, [%rd44];
	fma.rn.f32 	%f46, %f44, %f45, %f43;
	ld.global.f32 	%f47, [%rd42+8];
	add.s64 	%rd45, %rd44, %rd43;
	ld.global.f32 	%f48, [%rd45];
	fma.rn.f32 	%f49, %f47, %f48, %f46;
	ld.global.f32 	%f50, [%rd42+12];
	add.s64 	%rd46, %rd45, %rd43;
	ld.global.f32 	%f51, [%rd46];
	fma.rn.f32 	%f67, %f50, %f51, %f49;
	add.s32 	%r37, %r37, 4;
$L__BB0_7:
	setp.eq.s32 	%p6, %r12, 0;
	@%p6 bra 	$L__BB0_12;
	setp.eq.s32 	%p7, %r12, 1;
	@%p7 bra 	$L__BB0_10;
	add.s32 	%r28, %r37, %r3;
	mul.wide.u32 	%rd47, %r28, 4;
	add.s64 	%rd48, %rd2, %rd47;
	ld.global.f32 	%f53, [%rd48];
	mad.lo.s32 	%r29, %r37, %r17, %r2;
	mul.wide.s32 	%rd49, %r29, 4;
	add.s64 	%rd50, %rd1, %rd49;
	ld.global.f32 	%f54, [%rd50];
	fma.rn.f32 	%f55, %f53, %f54, %f67;
	cvt.u64.u32 	%rd51, %r3;
	cvt.u64.u32 	%rd52, %r37;
	add.s64 	%rd53, %rd52, %rd51;
	shl.b64 	%rd54, %rd53, 2;
	add.s64 	%rd55, %rd2, %rd54;
	ld.global.f32 	%f56, [%rd55+4];
	mul.wide.u32 	%rd56, %r17, 4;
	add.s64 	%rd57, %rd50, %rd56;
	ld.global.f32 	%f57, [%rd57];
	fma.rn.f32 	%f67, %f56, %f57, %f55;
	add.s32 	%r37, %r37, 2;
$L__BB0_10:
	and.b32  	%r30, %r17, 1;
	setp.eq.b32 	%p8, %r30, 1;
	not.pred 	%p9, %p8;
	@%p9 bra 	$L__BB0_12;
	add.s32 	%r31, %r37, %r3;
	mul.wide.u32 	%rd58, %r31, 4;
	add.s64 	%rd59, %rd2, %rd58;
	ld.global.f32 	%f58, [%rd59];
	mad.lo.s32 	%r32, %r37, %r17, %r2;
	mul.wide.s32 	%rd60, %r32, 4;
	add.s64 	%rd61, %rd1, %rd60;
	ld.global.f32 	%f59, [%rd61];
	fma.rn.f32 	%f67, %f58, %f59, %f67;
$L__BB0_12:
	ld.param.u64 	%rd65, [_Z8mat_multPfS_S_i_param_2];
	cvta.to.global.u64 	%rd62, %rd65;
	mad.lo.s32 	%r33, %r17, %r1, %r2;
	mul.wide.s32 	%rd63, %r33, 4;
	add.s64 	%rd64, %rd62, %rd63;
	st.global.f32 	[%rd64], %f67;
	ret;

}


// ===== COMPILED SASS (sm_100) =====

	.target	sm_100

	.elftype	@"ET_EXEC"


//--------------------- .note.nv.tkinfo           --------------------------
	.section	.note.nv.tkinfo,"",@"SHT_NOTE"
	.sectionflags	@"SHF_NOTE_NV_TKINFO"
	.tkinfo
        /*0018*/ 	.word	0x00000002
        /*0030*/ 	.string	""
        /*0030*/ 	.string	"ptxas"
        /*0030*/ 	.string	"Cuda compilation tools, release 13.0, V13.0.88"
        /*0030*/ 	.string	"Build cuda_13.0.r13.0/compiler.36424714_0"
        /*0030*/ 	.string	"-arch sm_100 -m 64 "



//--------------------- .note.nv.cuinfo           --------------------------
	.section	.note.nv.cuinfo,"",@"SHT_NOTE"
	.sectionflags	@"SHF_NOTE_NV_CUINFO"
        /*0018*/ 	.short	0x0002
        /*001a*/ 	.short	0x0064
        /*001c*/ 	.short	0x0082
	.zero		2


//--------------------- .nv.info                  --------------------------
	.section	.nv.info,"",@"SHT_CUDA_INFO"
	.align	4


	//----- nvinfo : EIATTR_REGCOUNT
	.align		4
        /*0000*/ 	.byte	0x04, 0x2f
        /*0002*/ 	.short	(.L_1 - .L_0)
	.align		4
.L_0:
        /*0004*/ 	.word	index@(_Z8mat_multPfS_S_i)
        /*0008*/ 	.word	0x0000001e


	//----- nvinfo : EIATTR_FRAME_SIZE
	.align		4
.L_1:
        /*000c*/ 	.byte	0x04, 0x11
        /*000e*/ 	.short	(.L_3 - .L_2)
	.align		4
.L_2:
        /*0010*/ 	.word	index@(_Z8mat_multPfS_S_i)
        /*0014*/ 	.word	0x00000000


	//----- nvinfo : EIATTR_MIN_STACK_SIZE
	.align		4
.L_3:
        /*0018*/ 	.byte	0x04, 0x12
        /*001a*/ 	.short	(.L_5 - .L_4)
	.align		4
.L_4:
        /*001c*/ 	.word	index@(_Z8mat_multPfS_S_i)
        /*0020*/ 	.word	0x00000000
.L_5:


//--------------------- .nv.compat                --------------------------
	.section	.nv.compat,"",@"SHT_CUDA_COMPAT_INFO"
	.align	4
        /*0000*/ 	.byte	0x02, 0x09, 0x00, 0x00, 0x02, 0x02, 0x01, 0x00, 0x02, 0x05, 0x05, 0x00, 0x03, 0x07, 0x01, 0x01
        /*0010*/ 	.byte	0x02, 0x03, 0x00, 0x00, 0x02, 0x06, 0x01, 0x00, 0x04, 0x0b, 0x08, 0x00, 0x09, 0x00, 0x00, 0x00
        /*0020*/ 	.byte	0x00, 0x00, 0x00, 0x00


//--------------------- .nv.info._Z8mat_multPfS_S_i --------------------------
	.section	.nv.info._Z8mat_multPfS_S_i,"",@"SHT_CUDA_INFO"
	.sectionflags	@""
	.align	4


	//----- nvinfo : EIATTR_CUDA_API_VERSION
	.align		4
        /*0000*/ 	.byte	0x04, 0x37
        /*0002*/ 	.short	(.L_7 - .L_6)
.L_6:
        /*0004*/ 	.word	0x00000082


	//----- nvinfo : EIATTR_KPARAM_INFO
	.align		4
.L_7:
        /*0008*/ 	.byte	0x04, 0x17
        /*000a*/ 	.short	(.L_9 - .L_8)
.L_8:
        /*000c*/ 	.word	0x00000000
        /*0010*/ 	.short	0x0003
        /*0012*/ 	.short	0x0018
        /*0014*/ 	.byte	0x00, 0xf0, 0x11, 0x00


	//----- nvinfo : EIATTR_KPARAM_INFO
	.align		4
.L_9:
        /*0018*/ 	.byte	0x04, 0x17
        /*001a*/ 	.short	(.L_11 - .L_10)
.L_10:
        /*001c*/ 	.word	0x00000000
        /*0020*/ 	.short	0x0002
        /*0022*/ 	.short	0x0010
        /*0024*/ 	.byte	0x00, 0xf5, 0x21, 0x00


	//----- nvinfo : EIATTR_KPARAM_INFO
	.align		4
.L_11:
        /*0028*/ 	.byte	0x04, 0x17
        /*002a*/ 	.short	(.L_13 - .L_12)
.L_12:
        /*002c*/ 	.word	0x00000000
        /*0030*/ 	.short	0x0001
        /*0032*/ 	.short	0x0008
        /*0034*/ 	.byte	0x00, 0xf5, 0x21, 0x00


	//----- nvinfo : EIATTR_KPARAM_INFO
	.align		4
.L_13:
        /*0038*/ 	.byte	0x04, 0x17
        /*003a*/ 	.short	(.L_15 - .L_14)
.L_14:
        /*003c*/ 	.word	0x00000000
        /*0040*/ 	.short	0x0000
        /*0042*/ 	.short	0x0000
        /*0044*/ 	.byte	0x00, 0xf5, 0x21, 0x00


	//----- nvinfo : EIATTR_SPARSE_MMA_MASK
	.align		4
.L_15:
        /*0048*/ 	.byte	0x03, 0x50
        /*004a*/ 	.short	0x0000


	//----- nvinfo : EIATTR_MAXREG_COUNT
	.align		4
        /*004c*/ 	.byte	0x03, 0x1b
        /*004e*/ 	.short	0x00ff


	//----- nvinfo : EIATTR_MERCURY_ISA_VERSION
	.align		4
        /*0050*/ 	.byte	0x03, 0x5f
        /*0052*/ 	.short	0x0101


	//----- nvinfo : EIATTR_VRC_CTA_INIT_COUNT
	.align		4
        /*0054*/ 	.byte	0x02, 0x4a
	.zero		1
	.zero		1


	//----- nvinfo : EIATTR_EXIT_INSTR_OFFSETS
	.align		4
        /*0058*/ 	.byte	0x04, 0x1c
        /*005a*/ 	.short	(.L_17 - .L_16)


	//   ....[0]....
.L_16:
        /*005c*/ 	.word	0x00000ab0


	//----- nvinfo : EIATTR_CBANK_PARAM_SIZE
	.align		4
.L_17:
        /*0060*/ 	.byte	0x03, 0x19
        /*0062*/ 	.short	0x001c


	//----- nvinfo : EIATTR_PARAM_CBANK
	.align		4
        /*0064*/ 	.byte	0x04, 0x0a
        /*0066*/ 	.short	(.L_19 - .L_18)
	.align		4
.L_18:
        /*0068*/ 	.word	index@(.nv.constant0._Z8mat_multPfS_S_i)
        /*006c*/ 	.short	0x0380
        /*006e*/ 	.short	0x001c


	//----- nvinfo : EIATTR_SW_WAR
	.align		4
.L_19:
        /*0070*/ 	.byte	0x04, 0x36
        /*0072*/ 	.short	(.L_21 - .L_20)
.L_20:
        /*0074*/ 	.word	0x00000008
.L_21:


//--------------------- .nv.callgraph             --------------------------
	.section	.nv.callgraph,"",@"SHT_CUDA_CALLGRAPH"
	.align	4
	.sectionentsize	8
	.align		4
        /*0000*/ 	.word	0x00000000
	.align		4
        /*0004*/ 	.word	0xffffffff
	.align		4
        /*0008*/ 	.word	0x00000000
	.align		4
        /*000c*/ 	.word	0xfffffffe
	.align		4
        /*0010*/ 	.word	0x00000000
	.align		4
        /*0014*/ 	.word	0xfffffffd
	.align		4
        /*0018*/ 	.word	0x00000000
	.align		4
        /*001c*/ 	.word	0xfffffffc


//--------------------- .text._Z8mat_multPfS_S_i  --------------------------
	.section	.text._Z8mat_multPfS_S_i,"ax",@progbits
	.align	128
        .global         _Z8mat_multPfS_S_i
        .type           _Z8mat_multPfS_S_i,@function
        .size           _Z8mat_multPfS_S_i,(.L_x_5 - _Z8mat_multPfS_S_i)
        .other          _Z8mat_multPfS_S_i,@"STO_CUDA_ENTRY STV_DEFAULT"
_Z8mat_multPfS_S_i:
.text._Z8mat_multPfS_S_i:
[----:B------:R-:W-:Y:S01]  /*0000*/  LDC R1, c[0x0][0x37c] ;  /* 0x0000df00ff017b82 */ /* 0x000fe20000000800 */
[----:B------:R-:W0:Y:S01]  /*0010*/  S2R R3, SR_TID.Y ;  /* 0x0000000000037919 */ /* 0x000e220000002200 */
[----:B------:R-:W1:Y:S06]  /*0020*/  LDCU UR18, c[0x0][0x398] ;  /* 0x00007300ff1277ac */ /* 0x000e6c0008000800 */
[----:B------:R-:W0:Y:S01]  /*0030*/  LDC R0, c[0x0][0x364] ;  /* 0x0000d900ff007b82 */ /* 0x000e220000000800 */
[----:B------:R-:W-:Y:S01]  /*0040*/  HFMA2 R12, -RZ, RZ, 0, 0 ;  /* 0x00000000ff0c7431 */ /* 0x000fe200000001ff */
[----:B------:R-:W2:Y:S01]  /*0050*/  S2R R2, SR_TID.X ;  /* 0x0000000000027919 */ /* 0x000ea20000002100 */
[----:B------:R-:W3:Y:S05]  /*0060*/  LDCU.64 UR16, c[0x0][0x358] ;  /* 0x00006b00ff1077ac */ /* 0x000eea0008000a00 */
[----:B------:R-:W0:Y:S08]  /*0070*/  S2UR UR4, SR_CTAID.Y ;  /* 0x00000000000479c3 */ /* 0x000e300000002600 */
[----:B------:R-:W2:Y:S01]  /*0080*/  S2UR UR5, SR_CTAID.X ;  /* 0x00000000000579c3 */ /* 0x000ea20000002500 */
[----:B-1----:R-:W-:-:S07]  /*0090*/  UISETP.GE.AND UP0, UPT, UR18, 0x1, UPT ;  /* 0x000000011200788c */ /* 0x002fce000bf06270 */
[----:B------:R-:W2:Y:S01]  /*00a0*/  LDC R13, c[0x0][0x360] ;  /* 0x0000d800ff0d7b82 */ /* 0x000ea20000000800 */
[----:B0-----:R-:W-:Y:S02]  /*00b0*/  IMAD R0, R0, UR4, R3 ;  /* 0x0000000400007c24 */ /* 0x001fe4000f8e0203 */
[----:B--2---:R-:W-:Y:S01]  /*00c0*/  IMAD R13, R13, UR5, R2 ;  /* 0x000000050d0d7c24 */ /* 0x004fe2000f8e0202 */
[----:B---3--:R-:W-:Y:S06]  /*00d0*/  BRA.U !UP0, `(.L_x_0) ;  /* 0x0000000908647547 */ /* 0x008fec000b800000 */
[----:B------:R-:W-:Y:S02]  /*00e0*/  UISETP.GE.U32.AND UP1, UPT, UR18, 0x8, UPT ;  /* 0x000000081200788c */ /* 0x000fe4000bf26070 */
[----:B------:R-:W-:Y:S01]  /*00f0*/  IMAD R5, R0, UR18, RZ ;  /* 0x0000001200057c24 */ /* 0x000fe2000f8e02ff */
[----:B------:R-:W-:Y:S01]  /*0100*/  ULOP3.LUT UR19, UR18, 0x7, URZ, 0xc0, !UPT ;  /* 0x0000000712137892 */ /* 0x000fe2000f8ec0ff */
[----:B------:R-:W-:Y:S01]  /*0110*/  MOV R12, RZ ;  /* 0x000000ff000c7202 */ /* 0x000fe20000000f00 */
[----:B------:R-:W-:Y:S02]  /*0120*/  UMOV UR4, URZ ;  /* 0x000000ff00047c82 */ /* 0x000fe40008000000 */
[----:B------:R-:W-:Y:S02]  /*0130*/  UISETP.NE.AND UP0, UPT, UR19, URZ, UPT ;  /* 0x000000ff1300728c */ /* 0x000fe4000bf05270 */
[----:B------:R-:W-:Y:S09]  /*0140*/  BRA.U !UP1, `(.L_x_1) ;  /* 0x0000000509087547 */ /* 0x000ff2000b800000 */
[----:B------:R-:W0:Y:S01]  /*0150*/  LDCU.128 UR20, c[0x0][0x380] ;  /* 0x00007000ff1477ac */ /* 0x000e220008000c00 */
[----:B------:R-:W-:Y:S02]  /*0160*/  MOV R12, RZ ;  /* 0x000000ff000c7202 */ /* 0x000fe40000000f00 */
[----:B------:R-:W-:Y:S01]  /*0170*/  MOV R14, R13 ;  /* 0x0000000d000e7202 */ /* 0x000fe20000000f00 */
[----:B------:R-:W-:-:S04]  /*0180*/  ULOP3.LUT UR4, UR18, 0x7ffffff8, URZ, 0xc0, !UPT ;  /* 0x7ffffff812047892 */ /* 0x000fc8000f8ec0ff */
[----:B------:R-:W-:Y:S01]  /*0190*/  UIADD3 UR5, UPT, UPT, -UR4, URZ, URZ ;  /* 0x000000ff04057290 */ /* 0x000fe2000fffe1ff */
[----:B0-----:R-:W-:Y:S01]  /*01a0*/  MOV R2, UR20 ;  /* 0x0000001400027c02 */ /* 0x001fe20008000f00 */
[----:B------:R-:W-:Y:S01]  /*01b0*/  UIMAD.WIDE.U32 UR6, UR18, 0xc, UR22 ;  /* 0x0000000c120678a5 */ /* 0x000fe2000f8e0016 */
[----:B------:R-:W-:Y:S01]  /*01c0*/  MOV R3, UR21 ;  /* 0x0000001500037c02 */ /* 0x000fe20008000f00 */
[----:B------:R-:W-:Y:S02]  /*01d0*/  UIMAD.WIDE.U32 UR8, UR18, 0x10, UR22 ;  /* 0x00000010120878a5 */ /* 0x000fe4000f8e0016 */
[----:B------:R-:W-:Y:S01]  /*01e0*/  UIMAD.WIDE.U32 UR10, UR18, 0x14, UR22 ;  /* 0x00000014120a78a5 */ /* 0x000fe2000f8e0016 */
[----:B------:R-:W-:Y:S01]  /*01f0*/  IMAD.WIDE.U32 R2, R5, 0x4, R2 ;  /* 0x0000000405027825 */ /* 0x000fe200078e0002 */
[----:B------:R-:W-:Y:S02]  /*0200*/  UIMAD.WIDE.U32 UR12, UR18, 0x18, UR22 ;  /* 0x00000018120c78a5 */ /* 0x000fe4000f8e0016 */
[----:B------:R-:W-:Y:S01]  /*0210*/  UIMAD.WIDE.U32 UR14, UR18, 0x1c, UR22 ;  /* 0x0000001c120e78a5 */ /* 0x000fe2000f8e0016 */
[----:B------:R-:W-:-:S04]  /*0220*/  IADD3 R2, P0, PT, R2, 0x10, RZ ;  /* 0x0000001002027810 */ /* 0x000fc80007f1e0ff */
[----:B------:R-:W-:-:S09]  /*0230*/  IADD3.X R3, PT, PT, RZ, R3, RZ, P0, !PT ;  /* 0x00000003ff037210 */ /* 0x000fd200007fe4ff */
.L_x_2:
[----:B------:R-:W-:Y:S01]  /*0240*/  HFMA2 R23, -RZ, RZ, 0, 2.384185791015625e-07 ;  /* 0x00000004ff177431 */ /* 0x000fe200000001ff */
[----:B------:R-:W-:Y:S01]  /*0250*/  UIMAD.WIDE.U32 UR24, UR18, 0x4, UR22 ;  /* 0x00000004121878a5 */ /* 0x000fe2000f8e0016 */
[----:B------:R-:W2:Y:S01]  /*0260*/  LDG.E R21, desc[UR16][R2.64+-0x10] ;  /* 0xfffff01002157981 */ /* 0x000ea2000c1e1900 */
[----:B------:R-:W-:Y:S01]  /*0270*/  UIMAD.WIDE.U32 UR20, UR18, 0x8, UR22 ;  /* 0x00000008121478a5 */ /* 0x000fe2000f8e0016 */
[----:B------:R-:W-:Y:S02]  /*0280*/  IMAD.MOV.U32 R11, RZ, RZ, 0x4 ;  /* 0x00000004ff0b7424 */ /* 0x000fe400078e00ff */
[----:B------:R-:W-:Y:S01]  /*0290*/  HFMA2 R7, -RZ, RZ, 0, 2.384185791015625e-07 ;  /* 0x00000004ff077431 */ /* 0x000fe200000001ff */
[----:B------:R-:W3:Y:S01]  /*02a0*/  LDG.E R19, desc[UR16][R2.64+-0xc] ;  /* 0xfffff41002137981 */ /* 0x000ee2000c1e1900 */
[----:B------:R-:W-:Y:S02]  /*02b0*/  MOV R8, UR24 ;  /* 0x0000001800087c02 */ /* 0x000fe40008000f00 */
[----:B------:R-:W-:Y:S01]  /*02c0*/  MOV R9, UR25 ;  /* 0x0000001900097c02 */ /* 0x000fe20008000f00 */
[C---:B------:R-:W-:Y:S01]  /*02d0*/  IMAD.WIDE R22, R14.reuse, R23, UR22 ;  /* 0x000000160e167e25 */ /* 0x040fe2000f8e0217 */
[----:B------:R-:W-:Y:S01]  /*02e0*/  MOV R24, UR20 ;  /* 0x0000001400187c02 */ /* 0x000fe20008000f00 */
[----:B------:R-:W4:Y:S01]  /*02f0*/  LDG.E R17, desc[UR16][R2.64+-0x8] ;  /* 0xfffff81002117981 */ /* 0x000f22000c1e1900 */
[----:B------:R-:W-:Y:S01]  /*0300*/  MOV R25, UR21 ;  /* 0x0000001500197c02 */ /* 0x000fe20008000f00 */
[----:B------:R-:W-:-:S02]  /*0310*/  IMAD.WIDE R8, R14, 0x4, R8 ;  /* 0x000000040e087825 */ /* 0x000fc400078e0208 */
[----:B------:R-:W2:Y:S02]  /*0320*/  LDG.E R22, desc[UR16][R22.64] ;  /* 0x0000001016167981 */ /* 0x000ea4000c1e1900 */
[C---:B------:R-:W-:Y:S01]  /*0330*/  IMAD.WIDE R24, R14.reuse, 0x4, R24 ;  /* 0x000000040e187825 */ /* 0x040fe200078e0218 */
[----:B------:R-:W-:Y:S01]  /*0340*/  MOV R5, 0x4 ;  /* 0x0000000400057802 */ /* 0x000fe20000000f00 */
[----:B------:R0:W3:Y:S02]  /*0350*/  LDG.E R20, desc[UR16][R8.64] ;  /* 0x0000001008147981 */ /* 0x0000e4000c1e1900 */
[C---:B------:R-:W-:Y:S02]  /*0360*/  IMAD.WIDE R10, R14.reuse, R11, UR6 ;  /* 0x000000060e0a7e25 */ /* 0x040fe4000f8e020b */
[----:B------:R-:W4:Y:S02]  /*0370*/  LDG.E R18, desc[UR16][R24.64] ;  /* 0x0000001018127981 */ /* 0x000f24000c1e1900 */
[----:B------:R-:W-:-:S04]  /*0380*/  IMAD.WIDE R4, R14, R5, UR8 ;  /* 0x000000080e047e25 */ /* 0x000fc8000f8e0205 */
[----:B------:R-:W-:Y:S01]  /*0390*/  HFMA2 R27, -RZ, RZ, 0, 2.384185791015625e-07 ;  /* 0x00000004ff1b7431 */ /* 0x000fe200000001ff */
[----:B------:R1:W5:Y:S01]  /*03a0*/  LDG.E R16, desc[UR16][R10.64] ;  /* 0x000000100a107981 */ /* 0x000362000c1e1900 */
[----:B0-----:R-:W-:-:S03]  /*03b0*/  MOV R9, 0x4 ;  /* 0x0000000400097802 */ /* 0x001fc60000000f00 */
[----:B------:R-:W5:Y:S01]  /*03c0*/  LDG.E R15, desc[UR16][R2.64+-0x4] ;  /* 0xfffffc10020f7981 */ /* 0x000f62000c1e1900 */
[----:B------:R-:W-:-:S03]  /*03d0*/  IMAD.WIDE R6, R14, R7, UR10 ;  /* 0x0000000a0e067e25 */ /* 0x000fc6000f8e0207 */
[----:B------:R0:W5:Y:S01]  /*03e0*/  LDG.E R4, desc[UR16][R4.64] ;  /* 0x0000001004047981 */ /* 0x000162000c1e1900 */
[----:B------:R-:W-:-:S03]  /*03f0*/  IMAD.WIDE R8, R14, R9, UR12 ;  /* 0x0000000c0e087e25 */ /* 0x000fc6000f8e0209 */
[----:B------:R-:W5:Y:S01]  /*0400*/  LDG.E R23, desc[UR16][R2.64] ;  /* 0x0000001002177981 */ /* 0x000f62000c1e1900 */
[----:B-1----:R-:W-:-:S03]  /*0410*/  IMAD.WIDE R10, R14, R27, UR14 ;  /* 0x0000000e0e0a7e25 */ /* 0x002fc6000f8e021b */
[----:B------:R-:W5:Y:S04]  /*0420*/  LDG.E R7, desc[UR16][R6.64] ;  /* 0x0000001006077981 */ /* 0x000f68000c1e1900 */
[----:B------:R-:W5:Y:S04]  /*0430*/  LDG.E R24, desc[UR16][R2.64+0x4] ;  /* 0x0000041002187981 */ /* 0x000f68000c1e1900 */
[----:B------:R-:W5:Y:S04]  /*0440*/  LDG.E R8, desc[UR16][R8.64] ;  /* 0x0000001008087981 */ /* 0x000f68000c1e1900 */
[----:B------:R-:W5:Y:S04]  /*0450*/  LDG.E R25, desc[UR16][R2.64+0x8] ;  /* 0x0000081002197981 */ /* 0x000f68000c1e1900 */
[----:B------:R-:W5:Y:S04]  /*0460*/  LDG.E R10, desc[UR16][R10.64] ;  /* 0x000000100a0a7981 */ /* 0x000f68000c1e1900 */
[----:B------:R1:W5:Y:S01]  /*0470*/  LDG.E R27, desc[UR16][R2.64+0xc] ;  /* 0x00000c10021b7981 */ /* 0x000362000c1e1900 */
[----:B------:R-:W-:-:S04]  /*0480*/  UIADD3 UR5, UPT, UPT, UR5, 0x8, URZ ;  /* 0x0000000805057890 */ /* 0x000fc8000fffe0ff */
[----:B------:R-:W-:Y:S01]  /*0490*/  UISETP.NE.AND UP1, UPT, UR5, URZ, UPT ;  /* 0x000000ff0500728c */ /* 0x000fe2000bf25270 */
[----:B0-----:R-:W-:Y:S02]  /*04a0*/  MOV R5, UR18 ;  /* 0x0000001200057c02 */ /* 0x001fe40008000f00 */
[----:B-1----:R-:W-:Y:S02]  /*04b0*/  IADD3 R2, P0, PT, R2, 0x20, RZ ;  /* 0x0000002002027810 */ /* 0x002fe40007f1e0ff */
[----:B------:R-:W-:Y:S02]  /*04c0*/  LEA R14, R5, R14, 0x3 ;  /* 0x0000000e050e7211 */ /* 0x000fe400078e18ff */
[----:B------:R-:W-:Y:S01]  /*04d0*/  IADD3.X R3, PT, PT, RZ, R3, RZ, P0, !PT ;  /* 0x00000003ff037210 */ /* 0x000fe200007fe4ff */
[----:B--2---:R-:W-:-:S04]  /*04e0*/  FFMA R22, R21, R22, R12 ;  /* 0x0000001615167223 */ /* 0x004fc8000000000c */
[----:B---3--:R-:W-:-:S04]  /*04f0*/  FFMA R20, R19, R20, R22 ;  /* 0x0000001413147223 */ /* 0x008fc80000000016 */
[----:B----4-:R-:W-:-:S04]  /*0500*/  FFMA R18, R17, R18, R20 ;  /* 0x0000001211127223 */ /* 0x010fc80000000014 */
[----:B-----5:R-:W-:-:S04]  /*0510*/  FFMA R16, R15, R16, R18 ;  /* 0x000000100f107223 */ /* 0x020fc80000000012 */
[----:B------:R-:W-:-:S04]  /*0520*/  FFMA R23, R23, R4, R16 ;  /* 0x0000000417177223 */ /* 0x000fc80000000010 */
[----:B------:R-:W-:-:S04]  /*0530*/  FFMA R24, R24, R7, R23 ;  /* 0x0000000718187223 */ /* 0x000fc80000000017 */
[----:B------:R-:W-:-:S04]  /*0540*/  FFMA R8, R25, R8, R24 ;  /* 0x0000000819087223 */ /* 0x000fc80000000018 */
[----:B------:R-:W-:Y:S01]  /*0550*/  FFMA R12, R27, R10, R8 ;  /* 0x0000000a1b0c7223 */ /* 0x000fe20000000008 */
[----:B------:R-:W-:Y:S06]  /*0560*/  BRA.U UP1, `(.L_x_2) ;  /* 0xfffffffd01347547 */ /* 0x000fec000b83ffff */
.L_x_1:
[----:B------:R-:W-:Y:S05]  /*0570*/  BRA.U !UP0, `(.L_x_0) ;  /* 0x00000005083c7547 */ /* 0x000fea000b800000 */
[----:B------:R-:W-:Y:S01]  /*0580*/  UISETP.GE.U32.AND UP0, UPT, UR19, 0x4, UPT ;  /* 0x000000041300788c */ /* 0x000fe2000bf06070 */
[----:B------:R-:W-:Y:S01]  /*0590*/  IMAD R2, R0, UR18, RZ ;  /* 0x0000001200027c24 */ /* 0x000fe2000f8e02ff */
[----:B------:R-:W-:-:S04]  /*05a0*/  ULOP3.LUT UR5, UR18, 0x3, URZ, 0xc0, !UPT ;  /* 0x0000000312057892 */ /* 0x000fc8000f8ec0ff */
[----:B------:R-:W-:-:S03]  /*05b0*/  UISETP.NE.AND UP1, UPT, UR5, URZ, UPT ;  /* 0x000000ff0500728c */ /* 0x000fc6000bf25270 */
[----:B------:R-:W-:Y:S08]  /*05c0*/  BRA.U !UP0, `(.L_x_3) ;  /* 0x00000001087c7547 */ /* 0x000ff0000b800000 */
[----:B------:R-:W0:Y:S01]  /*05d0*/  LDC.64 R6, c[0x0][0x388] ;  /* 0x0000e200ff067b82 */ /* 0x000e220000000a00 */
[----:B------:R-:W1:Y:S01]  /*05e0*/  LDCU.64 UR6, c[0x0][0x380] ;  /* 0x00007000ff0677ac */ /* 0x000e620008000a00 */
[----:B------:R-:W-:Y:S01]  /*05f0*/  MOV R4, UR4 ;  /* 0x0000000400047c02 */ /* 0x000fe20008000f00 */
[C---:B------:R-:W-:Y:S01]  /*0600*/  VIADD R3, R2.reuse, UR4 ;  /* 0x0000000402037c36 */ /* 0x040fe20008000000 */
[----:B------:R-:W-:Y:S02]  /*0610*/  MOV R11, UR18 ;  /* 0x00000012000b7c02 */ /* 0x000fe40008000f00 */
[----:B------:R-:W-:Y:S01]  /*0620*/  IADD3 R14, P0, PT, R2, UR4, RZ ;  /* 0x00000004020e7c10 */ /* 0x000fe2000ff1e0ff */
[----:B------:R-:W-:Y:S01]  /*0630*/  IMAD R5, R4, UR18, R13 ;  /* 0x0000001204057c24 */ /* 0x000fe2000f8e020d */
[----:B------:R-:W2:Y:S01]  /*0640*/  LDC.64 R8, c[0x0][0x380] ;  /* 0x0000e000ff087b82 */ /* 0x000ea20000000a00 */
[----:B------:R-:W-:Y:S02]  /*0650*/  MOV R15, UR18 ;  /* 0x00000012000f7c02 */ /* 0x000fe40008000f00 */
[----:B------:R-:W-:Y:S01]  /*0660*/  MOV R17, UR18 ;  /* 0x0000001200117c02 */ /* 0x000fe20008000f00 */
[----:B0-----:R-:W-:-:S04]  /*0670*/  IMAD.WIDE R6, R5, 0x4, R6 ;  /* 0x0000000405067825 */ /* 0x001fc800078e0206 */
[----:B------:R-:W-:Y:S02]  /*0680*/  IMAD.WIDE.U32 R10, R11, 0x4, R6 ;  /* 0x000000040b0a7825 */ /* 0x000fe400078e0006 */
[----:B------:R-:W3:Y:S02]  /*0690*/  LDG.E R6, desc[UR16][R6.64] ;  /* 0x0000001006067981 */ /* 0x000ee4000c1e1900 */
[----:B--2---:R-:W-:Y:S01]  /*06a0*/  IMAD.WIDE.U32 R8, R3, 0x4, R8 ;  /* 0x0000000403087825 */ /* 0x004fe200078e0008 */
[----:B------:R-:W-:Y:S02]  /*06b0*/  IADD3.X R3, PT, PT, RZ, RZ, RZ, P0, !PT ;  /* 0x000000ffff037210 */ /* 0x000fe400007fe4ff */
[----:B-1----:R-:W-:-:S03]  /*06c0*/  LEA R4, P0, R14, UR6, 0x2 ;  /* 0x000000060e047c11 */ /* 0x002fc6000f8010ff */
[----:B------:R-:W3:Y:S01]  /*06d0*/  LDG.E R9, desc[UR16][R8.64] ;  /* 0x0000001008097981 */ /* 0x000ee2000c1e1900 */
[----:B------:R-:W-:Y:S01]  /*06e0*/  LEA.HI.X R5, R14, UR7, R3, 0x2, P0 ;  /* 0x000000070e057c11 */ /* 0x000fe200080f1403 */
[----:B------:R-:W-:Y:S02]  /*06f0*/  IMAD.WIDE.U32 R14, R15, 0x4, R10 ;  /* 0x000000040f0e7825 */ /* 0x000fe400078e000a */
[----:B------:R-:W2:Y:S04]  /*0700*/  LDG.E R3, desc[UR16][R10.64] ;  /* 0x000000100a037981 */ /* 0x000ea8000c1e1900 */
[----:B------:R-:W2:Y:S01]  /*0710*/  LDG.E R18, desc[UR16][R4.64+0x4] ;  /* 0x0000041004127981 */ /* 0x000ea2000c1e1900 */
[----:B------:R-:W-:-:S03]  /*0720*/  IMAD.WIDE.U32 R16, R17, 0x4, R14 ;  /* 0x0000000411107825 */ /* 0x000fc600078e000e */
[----:B------:R-:W4:Y:S04]  /*0730*/  LDG.E R19, desc[UR16][R14.64] ;  /* 0x000000100e137981 */ /* 0x000f28000c1e1900 */
[----:B------:R-:W4:Y:S04]  /*0740*/  LDG.E R20, desc[UR16][R4.64+0x8] ;  /* 0x0000081004147981 */ /* 0x000f28000c1e1900 */
[----:B------:R-:W5:Y:S04]  /*0750*/  LDG.E R22, desc[UR16][R4.64+0xc] ;  /* 0x00000c1004167981 */ /* 0x000f68000c1e1900 */
[----:B------:R-:W5:Y:S01]  /*0760*/  LDG.E R16, desc[UR16][R16.64] ;  /* 0x0000001010107981 */ /* 0x000f62000c1e1900 */
[----:B------:R-:W-:Y:S01]  /*0770*/  UIADD3 UR4, UPT, UPT, UR4, 0x4, URZ ;  /* 0x0000000404047890 */ /* 0x000fe2000fffe0ff */
[----:B---3--:R-:W-:-:S04]  /*0780*/  FFMA R9, R9, R6, R12 ;  /* 0x0000000609097223 */ /* 0x008fc8000000000c */
[----:B--2---:R-:W-:-:S04]  /*0790*/  FFMA R3, R18, R3, R9 ;  /* 0x0000000312037223 */ /* 0x004fc80000000009 */
[----:B----4-:R-:W-:-:S04]  /*07a0*/  FFMA R3, R20, R19, R3 ;  /* 0x0000001314037223 */ /* 0x010fc80000000003 */
[----:B-----5:R-:W-:-:S07]  /*07b0*/  FFMA R12, R22, R16, R3 ;  /* 0x00000010160c7223 */ /* 0x020fce0000000003 */
.L_x_3:
[----:B------:R-:W-:Y:S05]  /*07c0*/  BRA.U !UP1, `(.L_x_0) ;  /* 0x0000000109a87547 */ /* 0x000fea000b800000 */
[----:B------:R-:W-:Y:S01]  /*07d0*/  UISETP.NE.AND UP0, UPT, UR5, 0x1, UPT ;  /* 0x000000010500788c */ /* 0x000fe2000bf05270 */
[----:B------:R-:W-:Y:S01]  /*07e0*/  MOV R4, UR4 ;  /* 0x0000000400047c02 */ /* 0x000fe20008000f00 */
[----:B------:R-:W-:Y:S02]  /*07f0*/  ULOP3.LUT UR5, UR18, 0x1, URZ, 0xc0, !UPT ;  /* 0x0000000112057892 */ /* 0x000fe4000f8ec0ff */
[----:B------:R-:W-:Y:S02]  /*0800*/  MOV R17, UR18 ;  /* 0x0000001200117c02 */ /* 0x000fe40008000f00 */
[----:B------:R-:W-:Y:S01]  /*0810*/  UISETP.NE.U32.AND UP1, UPT, UR5, 0x1, UPT ;  /* 0x000000010500788c */ /* 0x000fe2000bf25070 */
[----:B------:R-:W-:-:S04]  /*0820*/  PLOP3.LUT P1, PT, PT, PT, UP0, 0x80, 0x8 ;  /* 0x000000000008781c */ /* 0x000fc80003f2f008 */
[----:B------:R-:W0:Y:S01]  /*0830*/  @UP0 LDCU.128 UR8, c[0x0][0x380] ;  /* 0x00007000ff0807ac */ /* 0x000e220008000c00 */
[----:B------:R-:W-:Y:S01]  /*0840*/  PLOP3.LUT P0, PT, PT, PT, UP1, 0x80, 0x8 ;  /* 0x000000000008781c */ /* 0x000fe20003f0f018 */
[----:B------:R-:W1:Y:S04]  /*0850*/  @UP0 LDCU.64 UR6, c[0x0][0x380] ;  /* 0x00007000ff0607ac */ /* 0x000e680008000a00 */
[----:B------:R-:W2:Y:S03]  /*0860*/  @!UP1 LDCU.128 UR12, c[0x0][0x380] ;  /* 0x00007000ff0c97ac */ /* 0x000ea60008000c00 */
[C---:B------:R-:W-:Y:S02]  /*0870*/  @P1 IADD3 R3, PT, PT, R2.reuse, UR4, RZ ;  /* 0x0000000402031c10 */ /* 0x040fe4000fffe0ff */
[----:B------:R-:W-:Y:S01]  /*0880*/  @P1 IADD3 R5, P2, PT, R2, UR4, RZ ;  /* 0x0000000402051c10 */ /* 0x000fe2000ff5e0ff */
[----:B------:R-:W-:-:S03]  /*0890*/  @UP0 UIADD3 UR4, UPT, UPT, UR4, 0x2, URZ ;  /* 0x0000000204040890 */ /* 0x000fc6000fffe0ff */
[----:B------:R-:W-:Y:S02]  /*08a0*/  @P1 IADD3.X R8, PT, PT, RZ, RZ, RZ, P2, !PT ;  /* 0x000000ffff081210 */ /* 0x000fe400017fe4ff */
[----:B0-----:R-:W-:Y:S01]  /*08b0*/  MOV R14, UR8 ;  /* 0x00000008000e7c02 */ /* 0x001fe20008000f00 */
[----:B------:R-:W-:Y:S01]  /*08c0*/  IMAD.U32 R6, RZ, RZ, UR10 ;  /* 0x0000000aff067e24 */ /* 0x000fe2000f8e00ff */
[----:B------:R-:W-:Y:S02]  /*08d0*/  MOV R15, UR9 ;  /* 0x00000009000f7c02 */ /* 0x000fe40008000f00 */
[----:B------:R-:W-:Y:S01]  /*08e0*/  MOV R7, UR11 ;  /* 0x0000000b00077c02 */ /* 0x000fe20008000f00 */
[----:B------:R-:W-:-:S04]  /*08f0*/  @P1 IMAD.WIDE.U32 R14, R3, 0x4, R14 ;  /* 0x00000004030e1825 */ /* 0x000fc800078e000e */
[----:B------:R-:W-:Y:S01]  /*0900*/  @P1 IMAD R3, R4, UR18, R13 ;  /* 0x0000001204031c24 */ /* 0x000fe2000f8e020d */
[----:B-1----:R-:W-:Y:S02]  /*0910*/  @P1 LEA R4, P2, R5, UR6, 0x2 ;  /* 0x0000000605041c11 */ /* 0x002fe4000f8410ff */
[----:B------:R-:W-:Y:S01]  /*0920*/  MOV R18, UR4 ;  /* 0x0000000400127c02 */ /* 0x000fe20008000f00 */
[----:B------:R-:W-:Y:S01]  /*0930*/  @P1 IMAD.WIDE R6, R3, 0x4, R6 ;  /* 0x0000000403061825 */ /* 0x000fe200078e0206 */
[----:B------:R-:W-:Y:S01]  /*0940*/  @P1 LEA.HI.X R5, R5, UR7, R8, 0x2, P2 ;  /* 0x0000000705051c11 */ /* 0x000fe200090f1408 */
[----:B------:R-:W3:Y:S01]  /*0950*/  @P1 LDG.E R3, desc[UR16][R14.64] ;  /* 0x000000100e031981 */ /* 0x000ee2000c1e1900 */
[----:B--2---:R-:W-:Y:S01]  /*0960*/  MOV R8, UR12 ;  /* 0x0000000c00087c02 */ /* 0x004fe20008000f00 */
[----:B------:R-:W-:Y:S01]  /*0970*/  @!P0 IMAD R21, R18, UR18, R13 ;  /* 0x0000001212158c24 */ /* 0x000fe2000f8e020d */
[----:B------:R-:W-:Y:S01]  /*0980*/  MOV R9, UR13 ;  /* 0x0000000d00097c02 */ /* 0x000fe20008000f00 */
[----:B------:R-:W-:Y:S01]  /*0990*/  @P1 IMAD.WIDE.U32 R16, R17, 0x4, R6 ;  /* 0x0000000411101825 */ /* 0x000fe200078e0006 */
[----:B------:R-:W-:Y:S01]  /*09a0*/  @!P0 IADD3 R19, PT, PT, R2, UR4, RZ ;  /* 0x0000000402138c10 */ /* 0x000fe2000fffe0ff */
[----:B------:R-:W3:Y:S01]  /*09b0*/  @P1 LDG.E R6, desc[UR16][R6.64] ;  /* 0x0000001006061981 */ /* 0x000ee2000c1e1900 */
[----:B------:R-:W-:-:S02]  /*09c0*/  MOV R10, UR14 ;  /* 0x0000000e000a7c02 */ /* 0x000fc40008000f00 */
[----:B------:R-:W-:Y:S01]  /*09d0*/  MOV R11, UR15 ;  /* 0x0000000f000b7c02 */ /* 0x000fe20008000f00 */
[----:B------:R-:W-:Y:S01]  /*09e0*/  @!P0 IMAD.WIDE.U32 R8, R19, 0x4, R8 ;  /* 0x0000000413088825 */ /* 0x000fe200078e0008 */
[----:B------:R-:W2:Y:S03]  /*09f0*/  @P1 LDG.E R16, desc[UR16][R16.64] ;  /* 0x0000001010101981 */ /* 0x000ea6000c1e1900 */
[----:B------:R-:W-:Y:S01]  /*0a00*/  @!P0 IMAD.WIDE R10, R21, 0x4, R10 ;  /* 0x00000004150a8825 */ /* 0x000fe200078e020a */
[----:B------:R-:W2:Y:S04]  /*0a10*/  @P1 LDG.E R4, desc[UR16][R4.64+0x4] ;  /* 0x0000041004041981 */ /* 0x000ea8000c1e1900 */
[----:B------:R-:W4:Y:S04]  /*0a20*/  @!P0 LDG.E R9, desc[UR16][R8.64] ;  /* 0x0000001008098981 */ /* 0x000f28000c1e1900 */
[----:B------:R-:W4:Y:S01]  /*0a30*/  @!P0 LDG.E R10, desc[UR16][R10.64] ;  /* 0x000000100a0a8981 */ /* 0x000f22000c1e1900 */
[----:B---3--:R-:W-:-:S04]  /*0a40*/  @P1 FFMA R3, R3, R6, R12 ;  /* 0x0000000603031223 */ /* 0x008fc8000000000c */
[----:B--2---:R-:W-:-:S04]  /*0a50*/  @P1 FFMA R12, R4, R16, R3 ;  /* 0x00000010040c1223 */ /* 0x004fc80000000003 */
[----:B----4-:R-:W-:-:S07]  /*0a60*/  @!P0 FFMA R12, R9, R10, R12 ;  /* 0x0000000a090c8223 */ /* 0x010fce000000000c */
.L_x_0:
[----:B------:R-:W0:Y:S01]  /*0a70*/  LDC.64 R2, c[0x0][0x390] ;  /* 0x0000e400ff027b82 */ /* 0x000e220000000a00 */
[----:B------:R-:W-:-:S04]  /*0a80*/  IMAD R13, R0, UR18, R13 ;  /* 0x00000012000d7c24 */ /* 0x000fc8000f8e020d */
[----:B0-----:R-:W-:-:S05]  /*0a90*/  IMAD.WIDE R2, R13, 0x4, R2 ;  /* 0x000000040d027825 */ /* 0x001fca00078e0202 */
[----:B------:R-:W-:Y:S01]  /*0aa0*/  STG.E desc[UR16][R2.64], R12 ;  /* 0x0000000c02007986 */ /* 0x000fe2000c101910 */
[----:B------:R-:W-:Y:S05]  /*0ab0*/  EXIT ;  /* 0x000000000000794d */ /* 0x000fea0003800000 */
.L_x_4:
[----:B------:R-:W-:-:S00]  /*0ac0*/  BRA `(.L_x_4) ;  /* 0xfffffffc00fc7947 */ /* 0x000fc0000383ffff */
[----:B------:R-:W-:-:S00]  /*0ad0*/  NOP ;  /* 0x0000000000007918 */ /* 0x000fc00000000000 */
        /* <DEDUP_REMOVED lines=10> */
.L_x_5:


//--------------------- .nv.shared.reserved.0     --------------------------
	.section	.nv.shared.reserved.0,"aw",@nobits
	.weak		__nv_reservedSMEM_offset_0_alias
	.size		__nv_reservedSMEM_offset_0_alias, 0, 64
	.other		__nv_reservedSMEM_offset_0_alias,@"STO_CUDA_RESERVED_SHARED STV_DEFAULT"
__nv_reservedSMEM_offset_0_alias:
	.zero		0
	.zero		64


//--------------------- .nv.constant0._Z8mat_multPfS_S_i --------------------------
	.section	.nv.constant0._Z8mat_multPfS_S_i,"a",@progbits
	.sectionflags	@""
	.align	4
.nv.constant0._Z8mat_multPfS_S_i:
	.zero		924


//--------------------- SYMBOLS --------------------------

	.type		.nv.reservedSmem.offset0,@object
	.size		.nv.reservedSmem.offset0,0x4
